//
// Generated by NVIDIA NVVM Compiler
//
// Compiler Build ID: CL-36424714
// Cuda compilation tools, release 13.0, V13.0.88
// Based on NVVM 20.0.0
//

.version 9.0
.target sm_100
.address_size 64

	// .globl	_Z17matrix_vec_kernelPdS_S_S_

.visible .entry _Z17matrix_vec_kernelPdS_S_S_(
	.param .u64 .ptr .align 1 _Z17matrix_vec_kernelPdS_S_S__param_0,
	.param .u64 .ptr .align 1 _Z17matrix_vec_kernelPdS_S_S__param_1,
	.param .u64 .ptr .align 1 _Z17matrix_vec_kernelPdS_S_S__param_2,
	.param .u64 .ptr .align 1 _Z17matrix_vec_kernelPdS_S_S__param_3
)
{
	.reg .pred 	%p<3>;
	.reg .b32 	%r<6>;
	.reg .b64 	%rd<19>;
	.reg .b64 	%fd<52>;

	ld.param.u64 	%rd5, [_Z17matrix_vec_kernelPdS_S_S__param_0];
	ld.param.u64 	%rd6, [_Z17matrix_vec_kernelPdS_S_S__param_1];
	ld.param.u64 	%rd7, [_Z17matrix_vec_kernelPdS_S_S__param_2];
	mov.u32 	%r2, %ctaid.x;
	mov.u32 	%r3, %ntid.x;
	mov.u32 	%r4, %tid.x;
	mad.lo.s32 	%r1, %r2, %r3, %r4;
	setp.gt.s32 	%p1, %r1, 4095;
	@%p1 bra 	$L__BB0_4;
	shl.b32 	%r5, %r1, 13;
	mul.wide.s32 	%rd9, %r5, 8;
	cvta.to.global.u64 	%rd10, %rd5;
	add.s64 	%rd11, %rd9, %rd10;
	add.s64 	%rd1, %rd11, 64;
	cvta.to.global.u64 	%rd12, %rd6;
	add.s64 	%rd2, %rd12, 64;
	mov.f64 	%fd51, 0d0000000000000000;
	mov.b64 	%rd18, 0;
$L__BB0_2:
	add.s64 	%rd13, %rd1, %rd18;
	ld.global.f64 	%fd4, [%rd13+-64];
	add.s64 	%rd14, %rd2, %rd18;
	ld.global.f64 	%fd5, [%rd14+-64];
	fma.rn.f64 	%fd6, %fd4, %fd5, %fd51;
	ld.global.f64 	%fd7, [%rd13+-56];
	ld.global.f64 	%fd8, [%rd14+-56];
	fma.rn.f64 	%fd9, %fd7, %fd8, %fd6;
	ld.global.f64 	%fd10, [%rd13+-48];
	ld.global.f64 	%fd11, [%rd14+-48];
	fma.rn.f64 	%fd12, %fd10, %fd11, %fd9;
	ld.global.f64 	%fd13, [%rd13+-40];
	ld.global.f64 	%fd14, [%rd14+-40];
	fma.rn.f64 	%fd15, %fd13, %fd14, %fd12;
	ld.global.f64 	%fd16, [%rd13+-32];
	ld.global.f64 	%fd17, [%rd14+-32];
	fma.rn.f64 	%fd18, %fd16, %fd17, %fd15;
	ld.global.f64 	%fd19, [%rd13+-24];
	ld.global.f64 	%fd20, [%rd14+-24];
	fma.rn.f64 	%fd21, %fd19, %fd20, %fd18;
	ld.global.f64 	%fd22, [%rd13+-16];
	ld.global.f64 	%fd23, [%rd14+-16];
	fma.rn.f64 	%fd24, %fd22, %fd23, %fd21;
	ld.global.f64 	%fd25, [%rd13+-8];
	ld.global.f64 	%fd26, [%rd14+-8];
	fma.rn.f64 	%fd27, %fd25, %fd26, %fd24;
	ld.global.f64 	%fd28, [%rd13];
	ld.global.f64 	%fd29, [%rd14];
	fma.rn.f64 	%fd30, %fd28, %fd29, %fd27;
	ld.global.f64 	%fd31, [%rd13+8];
	ld.global.f64 	%fd32, [%rd14+8];
	fma.rn.f64 	%fd33, %fd31, %fd32, %fd30;
	ld.global.f64 	%fd34, [%rd13+16];
	ld.global.f64 	%fd35, [%rd14+16];
	fma.rn.f64 	%fd36, %fd34, %fd35, %fd33;
	ld.global.f64 	%fd37, [%rd13+24];
	ld.global.f64 	%fd38, [%rd14+24];
	fma.rn.f64 	%fd39, %fd37, %fd38, %fd36;
	ld.global.f64 	%fd40, [%rd13+32];
	ld.global.f64 	%fd41, [%rd14+32];
	fma.rn.f64 	%fd42, %fd40, %fd41, %fd39;
	ld.global.f64 	%fd43, [%rd13+40];
	ld.global.f64 	%fd44, [%rd14+40];
	fma.rn.f64 	%fd45, %fd43, %fd44, %fd42;
	ld.global.f64 	%fd46, [%rd13+48];
	ld.global.f64 	%fd47, [%rd14+48];
	fma.rn.f64 	%fd48, %fd46, %fd47, %fd45;
	ld.global.f64 	%fd49, [%rd13+56];
	ld.global.f64 	%fd50, [%rd14+56];
	fma.rn.f64 	%fd51, %fd49, %fd50, %fd48;
	add.s64 	%rd18, %rd18, 128;
	setp.ne.s64 	%p2, %rd18, 65536;
	@%p2 bra 	$L__BB0_2;
	cvta.to.global.u64 	%rd15, %rd7;
	mul.wide.s32 	%rd16, %r1, 8;
	add.s64 	%rd17, %rd15, %rd16;
	st.global.f64 	[%rd17], %fd51;
$L__BB0_4:
	ret;

}


// ===== COMPILED SASS (sm_100) =====

	.target	sm_100

	.elftype	@"ET_EXEC"


//--------------------- .note.nv.tkinfo           --------------------------
	.section	.note.nv.tkinfo,"",@"SHT_NOTE"
	.sectionflags	@"SHF_NOTE_NV_TKINFO"
	.tkinfo
        /*0018*/ 	.word	0x00000002
        /*0030*/ 	.string	""
        /*0030*/ 	.string	"ptxas"
        /*0030*/ 	.string	"Cuda compilation tools, release 13.0, V13.0.88"
        /*0030*/ 	.string	"Build cuda_13.0.r13.0/compiler.36424714_0"
        /*0030*/ 	.string	"-arch sm_100 -m 64 "



//--------------------- .note.nv.cuinfo           --------------------------
	.section	.note.nv.cuinfo,"",@"SHT_NOTE"
	.sectionflags	@"SHF_NOTE_NV_CUINFO"
        /*0018*/ 	.short	0x0002
        /*001a*/ 	.short	0x0064
        /*001c*/ 	.short	0x0082
	.zero		2


//--------------------- .nv.info                  --------------------------
	.section	.nv.info,"",@"SHT_CUDA_INFO"
	.align	4


	//----- nvinfo : EIATTR_REGCOUNT
	.align		4
        /*0000*/ 	.byte	0x04, 0x2f
        /*0002*/ 	.short	(.L_1 - .L_0)
	.align		4
.L_0:
        /*0004*/ 	.word	index@(_Z17matrix_vec_kernelPdS_S_S_)
        /*0008*/ 	.word	0x00000020


	//----- nvinfo : EIATTR_FRAME_SIZE
	.align		4
.L_1:
        /*000c*/ 	.byte	0x04, 0x11
        /*000e*/ 	.short	(.L_3 - .L_2)
	.align		4
.L_2:
        /*0010*/ 	.word	index@(_Z17matrix_vec_kernelPdS_S_S_)
        /*0014*/ 	.word	0x00000000


	//----- nvinfo : EIATTR_MIN_STACK_SIZE
	.align		4
.L_3:
        /*0018*/ 	.byte	0x04, 0x12
        /*001a*/ 	.short	(.L_5 - .L_4)
	.align		4
.L_4:
        /*001c*/ 	.word	index@(_Z17matrix_vec_kernelPdS_S_S_)
        /*0020*/ 	.word	0x00000000
.L_5:


//--------------------- .nv.compat                --------------------------
	.section	.nv.compat,"",@"SHT_CUDA_COMPAT_INFO"
	.align	4
        /*0000*/ 	.byte	0x02, 0x09, 0x00, 0x00, 0x02, 0x02, 0x01, 0x00, 0x02, 0x05, 0x05, 0x00, 0x03, 0x07, 0x01, 0x01
        /*0010*/ 	.byte	0x02, 0x03, 0x00, 0x00, 0x02, 0x06, 0x01, 0x00, 0x04, 0x0b, 0x08, 0x00, 0x01, 0x00, 0x00, 0x00
        /*0020*/ 	.byte	0x00, 0x00, 0x00, 0x00


//--------------------- .nv.info._Z17matrix_vec_kernelPdS_S_S_ --------------------------
	.section	.nv.info._Z17matrix_vec_kernelPdS_S_S_,"",@"SHT_CUDA_INFO"
	.sectionflags	@""
	.align	4


	//----- nvinfo : EIATTR_CUDA_API_VERSION
	.align		4
        /*0000*/ 	.byte	0x04, 0x37
        /*0002*/ 	.short	(.L_7 - .L_6)
.L_6:
        /*0004*/ 	.word	0x00000082


	//----- nvinfo : EIATTR_KPARAM_INFO
	.align		4
.L_7:
        /*0008*/ 	.byte	0x04, 0x17
        /*000a*/ 	.short	(.L_9 - .L_8)
.L_8:
        /*000c*/ 	.word	0x00000000
        /*0010*/ 	.short	0x0003
        /*0012*/ 	.short	0x0018
        /*0014*/ 	.byte	0x00, 0xf5, 0x21, 0x00


	//----- nvinfo : EIATTR_KPARAM_INFO
	.align		4
.L_9:
        /*0018*/ 	.byte	0x04, 0x17
        /*001a*/ 	.short	(.L_11 - .L_10)
.L_10:
        /*001c*/ 	.word	0x00000000
        /*0020*/ 	.short	0x0002
        /*0022*/ 	.short	0x0010
        /*0024*/ 	.byte	0x00, 0xf5, 0x21, 0x00


	//----- nvinfo : EIATTR_KPARAM_INFO
	.align		4
.L_11:
        /*0028*/ 	.byte	0x04, 0x17
        /*002a*/ 	.short	(.L_13 - .L_12)
.L_12:
        /*002c*/ 	.word	0x00000000
        /*0030*/ 	.short	0x0001
        /*0032*/ 	.short	0x0008
        /*0034*/ 	.byte	0x00, 0xf5, 0x21, 0x00


	//----- nvinfo : EIATTR_KPARAM_INFO
	.align		4
.L_13:
        /*0038*/ 	.byte	0x04, 0x17
        /*003a*/ 	.short	(.L_15 - .L_14)
.L_14:
        /*003c*/ 	.word	0x00000000
        /*0040*/ 	.short	0x0000
        /*0042*/ 	.short	0x0000
        /*0044*/ 	.byte	0x00, 0xf5, 0x21, 0x00


	//----- nvinfo : EIATTR_SPARSE_MMA_MASK
	.align		4
.L_15:
        /*0048*/ 	.byte	0x03, 0x50
        /*004a*/ 	.short	0x0000


	//----- nvinfo : EIATTR_MAXREG_COUNT
	.align		4
        /*004c*/ 	.byte	0x03, 0x1b
        /*004e*/ 	.short	0x00ff


	//----- nvinfo : EIATTR_MERCURY_ISA_VERSION
	.align		4
        /*0050*/ 	.byte	0x03, 0x5f
        /*0052*/ 	.short	0x0101


	//----- nvinfo : EIATTR_VRC_CTA_INIT_COUNT
	.align		4
        /*0054*/ 	.byte	0x02, 0x4a
	.zero		1
	.zero		1


	//----- nvinfo : EIATTR_EXIT_INSTR_OFFSETS
	.align		4
        /*0058*/ 	.byte	0x04, 0x1c
        /*005a*/ 	.short	(.L_17 - .L_16)


	//   ....[0]....
.L_16:
        /*005c*/ 	.word	0x00000060


	//   ....[1]....
        /*0060*/ 	.word	0x000004d0


	//----- nvinfo : EIATTR_CBANK_PARAM_SIZE
	.align		4
.L_17:
        /*0064*/ 	.byte	0x03, 0x19
        /*0066*/ 	.short	0x0020


	//----- nvinfo : EIATTR_PARAM_CBANK
	.align		4
        /*0068*/ 	.byte	0x04, 0x0a
        /*006a*/ 	.short	(.L_19 - .L_18)
	.align		4
.L_18:
        /*006c*/ 	.word	index@(.nv.constant0._Z17matrix_vec_kernelPdS_S_S_)
        /*0070*/ 	.short	0x0380
        /*0072*/ 	.short	0x0020


	//----- nvinfo : EIATTR_SW_WAR
	.align		4
.L_19:
        /*0074*/ 	.byte	0x04, 0x36
        /*0076*/ 	.short	(.L_21 - .L_20)
.L_20:
        /*0078*/ 	.word	0x00000008
.L_21:


//--------------------- .nv.callgraph             --------------------------
	.section	.nv.callgraph,"",@"SHT_CUDA_CALLGRAPH"
	.align	4
	.sectionentsize	8
	.align		4
        /*0000*/ 	.word	0x00000000
	.align		4
        /*0004*/ 	.word	0xffffffff
	.align		4
        /*0008*/ 	.word	0x00000000
	.align		4
        /*000c*/ 	.word	0xfffffffe
	.align		4
        /*0010*/ 	.word	0x00000000
	.align		4
        /*0014*/ 	.word	0xfffffffd
	.align		4
        /*0018*/ 	.word	0x00000000
	.align		4
        /*001c*/ 	.word	0xfffffffc


//--------------------- .text._Z17matrix_vec_kernelPdS_S_S_ --------------------------
	.section	.text._Z17matrix_vec_kernelPdS_S_S_,"ax",@progbits
	.align	128
        .global         _Z17matrix_vec_kernelPdS_S_S_
        .type           _Z17matrix_vec_kernelPdS_S_S_,@function
        .size           _Z17matrix_vec_kernelPdS_S_S_,(.L_x_2 - _Z17matrix_vec_kernelPdS_S_S_)
        .other          _Z17matrix_vec_kernelPdS_S_S_,@"STO_CUDA_ENTRY STV_DEFAULT"
_Z17matrix_vec_kernelPdS_S_S_:
.text._Z17matrix_vec_kernelPdS_S_S_:
[----:B------:R-:W-:Y:S01]  /*0000*/  LDC R1, c[0x0][0x37c] ;  /* 0x0000df00ff017b82 */ /* 0x000fe20000000800 */
[----:B------:R-:W0:Y:S07]  /*0010*/  S2R R3, SR_TID.X ;  /* 0x0000000000037919 */ /* 0x000e2e0000002100 */
[----:B------:R-:W0:Y:S08]  /*0020*/  S2UR UR4, SR_CTAID.X ;  /* 0x00000000000479c3 */ /* 0x000e300000002500 */
[----:B------:R-:W0:Y:S02]  /*0030*/  LDC R0, c[0x0][0x360] ;  /* 0x0000d800ff007b82 */ /* 0x000e240000000800 */
[----:B0-----:R-:W-:-:S05]  /*0040*/  IMAD R0, R0, UR4, R3 ;  /* 0x0000000400007c24 */ /* 0x001fca000f8e0203 */
[----:B------:R-:W-:-:S13]  /*0050*/  ISETP.GT.AND P0, PT, R0, 0xfff, PT ;  /* 0x00000fff0000780c */ /* 0x000fda0003f04270 */
[----:B------:R-:W-:Y:S05]  /*0060*/  @P0 EXIT ;  /* 0x000000000000094d */ /* 0x000fea0003800000 */
[----:B------:R-:W0:Y:S01]  /*0070*/  LDC.64 R2, c[0x0][0x380] ;  /* 0x0000e000ff027b82 */ /* 0x000e220000000a00 */
[----:B------:R-:W-:Y:S01]  /*0080*/  IMAD.SHL.U32 R5, R0, 0x2000, RZ ;  /* 0x0000200000057824 */ /* 0x000fe200078e00ff */
[----:B------:R-:W-:Y:S01]  /*0090*/  CS2R R26, SRZ ;  /* 0x00000000001a7805 */ /* 0x000fe2000001ff00 */
[----:B------:R-:W1:Y:S01]  /*00a0*/  LDCU.64 UR6, c[0x0][0x358] ;  /* 0x00006b00ff0677ac */ /* 0x000e620008000a00 */
[----:B------:R-:W2:Y:S01]  /*00b0*/  LDCU.64 UR10, c[0x0][0x388] ;  /* 0x00007100ff0a77ac */ /* 0x000ea20008000a00 */
[----:B------:R-:W-:Y:S01]  /*00c0*/  UMOV UR4, URZ ;  /* 0x000000ff00047c82 */ /* 0x000fe20008000000 */
[----:B------:R-:W-:Y:S01]  /*00d0*/  UMOV UR5, URZ ;  /* 0x000000ff00057c82 */ /* 0x000fe20008000000 */
[----:B012---:R-:W-:-:S07]  /*00e0*/  IMAD.WIDE R2, R5, 0x8, R2 ;  /* 0x0000000805027825 */ /* 0x007fce00078e0202 */
.L_x_0:
[----:B------:R-:W-:Y:S02]  /*00f0*/  UIADD3 UR8, UP0, UP1, UR4, 0x40, UR10 ;  /* 0x0000004004087890 */ /* 0x000fe4000f91e00a */
[----:B------:R-:W-:Y:S02]  /*0100*/  IADD3 R6, P0, PT, R2, UR4, RZ ;  /* 0x0000000402067c10 */ /* 0x000fe4000ff1e0ff */
[----:B------:R-:W-:Y:S02]  /*0110*/  UIADD3.X UR9, UPT, UPT, UR5, UR11, URZ, UP0, UP1 ;  /* 0x0000000b05097290 */ /* 0x000fe400087e24ff */
[----:B------:R-:W-:Y:S02]  /*0120*/  IADD3.X R7, PT, PT, R3, UR5, RZ, P0, !PT ;  /* 0x0000000503077c10 */ /* 0x000fe400087fe4ff */
[----:B------:R-:W-:Y:S02]  /*0130*/  MOV R4, UR8 ;  /* 0x0000000800047c02 */ /* 0x000fe40008000f00 */
[----:B------:R-:W-:Y:S01]  /*0140*/  IMAD.U32 R5, RZ, RZ, UR9 ;  /* 0x00000009ff057e24 */ /* 0x000fe2000f8e00ff */
[----:B------:R-:W2:Y:S04]  /*0150*/  LDG.E.64 R8, desc[UR6][R6.64] ;  /* 0x0000000606087981 */ /* 0x000ea8000c1e1b00 */
[----:B------:R-:W2:Y:S04]  /*0160*/  LDG.E.64 R10, desc[UR6][R4.64+-0x40] ;  /* 0xffffc006040a7981 */ /* 0x000ea8000c1e1b00 */
[----:B------:R-:W3:Y:S04]  /*0170*/  LDG.E.64 R12, desc[UR6][R6.64+0x8] ;  /* 0x00000806060c7981 */ /* 0x000ee8000c1e1b00 */
[----:B------:R-:W3:Y:S04]  /*0180*/  LDG.E.64 R14, desc[UR6][R4.64+-0x38] ;  /* 0xffffc806040e7981 */ /* 0x000ee8000c1e1b00 */
[----:B------:R-:W4:Y:S04]  /*0190*/  LDG.E.64 R20, desc[UR6][R6.64+0x10] ;  /* 0x0000100606147981 */ /* 0x000f28000c1e1b00 */
[----:B------:R-:W4:Y:S04]  /*01a0*/  LDG.E.64 R22, desc[UR6][R4.64+-0x30] ;  /* 0xffffd00604167981 */ /* 0x000f28000c1e1b00 */
[----:B------:R-:W5:Y:S04]  /*01b0*/  LDG.E.64 R16, desc[UR6][R6.64+0x18] ;  /* 0x0000180606107981 */ /* 0x000f68000c1e1b00 */
[----:B------:R-:W5:Y:S04]  /*01c0*/  LDG.E.64 R18, desc[UR6][R4.64+-0x28] ;  /* 0xffffd80604127981 */ /* 0x000f68000c1e1b00 */
[----:B------:R-:W5:Y:S01]  /*01d0*/  LDG.E.64 R28, desc[UR6][R4.64+0x38] ;  /* 0x00003806041c7981 */ /* 0x000f62000c1e1b00 */
[----:B--2---:R-:W-:-:S03]  /*01e0*/  DFMA R26, R8, R10, R26 ;  /* 0x0000000a081a722b */ /* 0x004fc6000000001a */
[----:B------:R-:W2:Y:S04]  /*01f0*/  LDG.E.64 R8, desc[UR6][R6.64+0x20] ;  /* 0x0000200606087981 */ /* 0x000ea8000c1e1b00 */
[----:B------:R-:W2:Y:S01]  /*0200*/  LDG.E.64 R10, desc[UR6][R4.64+-0x20] ;  /* 0xffffe006040a7981 */ /* 0x000ea2000c1e1b00 */
[----:B---3--:R-:W-:-:S03]  /*0210*/  DFMA R26, R12, R14, R26 ;  /* 0x0000000e0c1a722b */ /* 0x008fc6000000001a */
[----:B------:R-:W3:Y:S04]  /*0220*/  LDG.E.64 R12, desc[UR6][R6.64+0x28] ;  /* 0x00002806060c7981 */ /* 0x000ee8000c1e1b00 */
[----:B------:R-:W3:Y:S01]  /*0230*/  LDG.E.64 R14, desc[UR6][R4.64+-0x18] ;  /* 0xffffe806040e7981 */ /* 0x000ee2000c1e1b00 */
[----:B----4-:R-:W-:-:S03]  /*0240*/  DFMA R26, R20, R22, R26 ;  /* 0x00000016141a722b */ /* 0x010fc6000000001a */
[----:B------:R-:W4:Y:S04]  /*0250*/  LDG.E.64 R20, desc[UR6][R6.64+0x30] ;  /* 0x0000300606147981 */ /* 0x000f28000c1e1b00 */
[----:B------:R-:W4:Y:S01]  /*0260*/  LDG.E.64 R22, desc[UR6][R4.64+-0x10] ;  /* 0xfffff00604167981 */ /* 0x000f22000c1e1b00 */
[----:B-----5:R-:W-:-:S03]  /*0270*/  DFMA R26, R16, R18, R26 ;  /* 0x00000012101a722b */ /* 0x020fc6000000001a */
        /* <DEDUP_REMOVED lines=22> */
[----:B------:R-:W4:Y:S04]  /*03e0*/  LDG.E.64 R22, desc[UR6][R4.64+0x30] ;  /* 0x0000300604167981 */ /* 0x000f28000c1e1b00 */
[----:B------:R-:W4:Y:S01]  /*03f0*/  LDG.E.64 R26, desc[UR6][R6.64+0x78] ;  /* 0x00007806061a7981 */ /* 0x000f22000c1e1b00 */
[----:B-----5:R-:W-:Y:S01]  /*0400*/  DFMA R16, R16, R18, R24 ;  /* 0x000000121010722b */ /* 0x020fe20000000018 */
[----:B------:R-:W-:-:S04]  /*0410*/  UIADD3 UR4, UP0, UPT, UR4, 0x80, URZ ;  /* 0x0000008004047890 */ /* 0x000fc8000ff1e0ff */
[----:B------:R-:W-:Y:S02]  /*0420*/  UIADD3.X UR5, UPT, UPT, URZ, UR5, URZ, UP0, !UPT ;  /* 0x00000005ff057290 */ /* 0x000fe400087fe4ff */
[----:B------:R-:W-:-:S04]  /*0430*/  UISETP.NE.U32.AND UP0, UPT, UR4, 0x10000, UPT ;  /* 0x000100000400788c */ /* 0x000fc8000bf05070 */
[----:B------:R-:W-:Y:S01]  /*0440*/  UISETP.NE.AND.EX UP0, UPT, UR5, URZ, UPT, UP0 ;  /* 0x000000ff0500728c */ /* 0x000fe2000bf05300 */
[----:B--2---:R-:W-:-:S08]  /*0450*/  DFMA R8, R8, R10, R16 ;  /* 0x0000000a0808722b */ /* 0x004fd00000000010 */
[----:B---3--:R-:W-:-:S08]  /*0460*/  DFMA R8, R12, R14, R8 ;  /* 0x0000000e0c08722b */ /* 0x008fd00000000008 */
[----:B----4-:R-:W-:-:S08]  /*0470*/  DFMA R8, R20, R22, R8 ;  /* 0x000000161408722b */ /* 0x010fd00000000008 */
[----:B------:R-:W-:Y:S01]  /*0480*/  DFMA R26, R26, R28, R8 ;  /* 0x0000001c1a1a722b */ /* 0x000fe20000000008 */
[----:B------:R-:W-:Y:S10]  /*0490*/  BRA.U UP0, `(.L_x_0) ;  /* 0xfffffffd00147547 */ /* 0x000ff4000b83ffff */
[----:B------:R-:W0:Y:S02]  /*04a0*/  LDC.64 R2, c[0x0][0x390] ;  /* 0x0000e400ff027b82 */ /* 0x000e240000000a00 */
[----:B0-----:R-:W-:-:S05]  /*04b0*/  IMAD.WIDE R2, R0, 0x8, R2 ;  /* 0x0000000800027825 */ /* 0x001fca00078e0202 */
[----:B------:R-:W-:Y:S01]  /*04c0*/  STG.E.64 desc[UR6][R2.64], R26 ;  /* 0x0000001a02007986 */ /* 0x000fe2000c101b06 */
[----:B------:R-:W-:Y:S05]  /*04d0*/  EXIT ;  /* 0x000000000000794d */ /* 0x000fea0003800000 */
.L_x_1:
[----:B------:R-:W-:-:S00]  /*04e0*/  BRA `(.L_x_1) ;  /* 0xfffffffc00fc7947 */ /* 0x000fc0000383ffff */
[----:B------:R-:W-:-:S00]  /*04f0*/  NOP ;  /* 0x0000000000007918 */ /* 0x000fc00000000000 */
        /* <DEDUP_REMOVED lines=8> */
.L_x_2:


//--------------------- .nv.shared.reserved.0     --------------------------
	.section	.nv.shared.reserved.0,"aw",@nobits
	.weak		__nv_reservedSMEM_offset_0_alias
	.size		__nv_reservedSMEM_offset_0_alias, 0, 64
	.other		__nv_reservedSMEM_offset_0_alias,@"STO_CUDA_RESERVED_SHARED STV_DEFAULT"
__nv_reservedSMEM_offset_0_alias:
	.zero		0
	.zero		64


//--------------------- .nv.constant0._Z17matrix_vec_kernelPdS_S_S_ --------------------------
	.section	.nv.constant0._Z17matrix_vec_kernelPdS_S_S_,"a",@progbits
	.sectionflags	@""
	.align	4
.nv.constant0._Z17matrix_vec_kernelPdS_S_S_:
	.zero		928


//--------------------- SYMBOLS --------------------------

	.type		.nv.reservedSmem.offset0,@object
	.size		.nv.reservedSmem.offset0,0x4
